//
// Generated by NVIDIA NVVM Compiler
//
// Compiler Build ID: CL-36424714
// Cuda compilation tools, release 13.0, V13.0.88
// Based on NVVM 20.0.0
//

.version 9.0
.target sm_100
.address_size 64

	// .globl	_Z5hellov
.extern .func  (.param .b32 func_retval0) vprintf
(
	.param .b64 vprintf_param_0,
	.param .b64 vprintf_param_1
)
;
.global .align 1 .b8 $str[36] = {72, 101, 108, 108, 111, 32, 87, 111, 114, 108, 100, 32, 33, 32, 77, 121, 32, 116, 104, 114, 101, 97, 100, 32, 105, 100, 32, 105, 115, 32, 37, 50, 100, 32, 10};

.visible .entry _Z5hellov()
{
	.local .align 8 .b8 	__local_depot0[8];
	.reg .b64 	%SP;
	.reg .b64 	%SPL;
	.reg .b32 	%r<4>;
	.reg .b64 	%rd<5>;

	mov.u64 	%SPL, __local_depot0;
	cvta.local.u64 	%SP, %SPL;
	add.u64 	%rd1, %SP, 0;
	add.u64 	%rd2, %SPL, 0;
	mov.u32 	%r1, %tid.x;
	st.local.u32 	[%rd2], %r1;
	mov.u64 	%rd3, $str;
	cvta.global.u64 	%rd4, %rd3;
	{ // callseq 0, 0
	.param .b64 param0;
	st.param.b64 	[param0], %rd4;
	.param .b64 param1;
	st.param.b64 	[param1], %rd1;
	.param .b32 retval0;
	call.uni (retval0), 
	vprintf, 
	(
	param0, 
	param1
	);
	ld.param.b32 	%r2, [retval0];
	} // callseq 0
	ret;

}


// ===== COMPILED SASS (sm_100) =====

	.target	sm_100

	.elftype	@"ET_EXEC"


//--------------------- .note.nv.tkinfo           --------------------------
	.section	.note.nv.tkinfo,"",@"SHT_NOTE"
	.sectionflags	@"SHF_NOTE_NV_TKINFO"
	.tkinfo
        /*0018*/ 	.word	0x00000002
        /*0030*/ 	.string	""
        /*0030*/ 	.string	"ptxas"
        /*0030*/ 	.string	"Cuda compilation tools, release 13.0, V13.0.88"
        /*0030*/ 	.string	"Build cuda_13.0.r13.0/compiler.36424714_0"
        /*0030*/ 	.string	"-arch sm_100 -m 64 "



//--------------------- .note.nv.cuinfo           --------------------------
	.section	.note.nv.cuinfo,"",@"SHT_NOTE"
	.sectionflags	@"SHF_NOTE_NV_CUINFO"
        /*0018*/ 	.short	0x0002
        /*001a*/ 	.short	0x0064
        /*001c*/ 	.short	0x0082
	.zero		2


//--------------------- .nv.info                  --------------------------
	.section	.nv.info,"",@"SHT_CUDA_INFO"
	.align	4


	//----- nvinfo : EIATTR_REGCOUNT
	.align		4
        /*0000*/ 	.byte	0x04, 0x2f
        /*0002*/ 	.short	(.L_2 - .L_1)
	.align		4
.L_1:
        /*0004*/ 	.word	index@(_Z5hellov)
        /*0008*/ 	.word	0x00000018


	//----- nvinfo : EIATTR_FRAME_SIZE
	.align		4
.L_2:
        /*000c*/ 	.byte	0x04, 0x11
        /*000e*/ 	.short	(.L_4 - .L_3)
	.align		4
.L_3:
        /*0010*/ 	.word	index@(_Z5hellov)
        /*0014*/ 	.word	0x00000008


	//----- nvinfo : EIATTR_MIN_STACK_SIZE
	.align		4
.L_4:
        /*0018*/ 	.byte	0x04, 0x12
        /*001a*/ 	.short	(.L_6 - .L_5)
	.align		4
.L_5:
        /*001c*/ 	.word	index@(_Z5hellov)
        /*0020*/ 	.word	0x00000008
.L_6:


//--------------------- .nv.compat                --------------------------
	.section	.nv.compat,"",@"SHT_CUDA_COMPAT_INFO"
	.align	4
        /*0000*/ 	.byte	0x02, 0x09, 0x00, 0x00, 0x02, 0x02, 0x01, 0x00, 0x02, 0x05, 0x05, 0x00, 0x03, 0x07, 0x01, 0x01
        /*0010*/ 	.byte	0x02, 0x03, 0x00, 0x00, 0x02, 0x06, 0x01, 0x00, 0x04, 0x0b, 0x08, 0x00, 0x09, 0x00, 0x00, 0x00
        /*0020*/ 	.byte	0x00, 0x00, 0x00, 0x00


//--------------------- .nv.info._Z5hellov        --------------------------
	.section	.nv.info._Z5hellov,"",@"SHT_CUDA_INFO"
	.sectionflags	@""
	.align	4


	//----- nvinfo : EIATTR_CUDA_API_VERSION
	.align		4
        /*0000*/ 	.byte	0x04, 0x37
        /*0002*/ 	.short	(.L_8 - .L_7)
.L_7:
        /*0004*/ 	.word	0x00000082


	//----- nvinfo : EIATTR_SPARSE_MMA_MASK
	.align		4
.L_8:
        /*0008*/ 	.byte	0x03, 0x50
        /*000a*/ 	.short	0x0000


	//----- nvinfo : EIATTR_MAXREG_COUNT
	.align		4
        /*000c*/ 	.byte	0x03, 0x1b
        /*000e*/ 	.short	0x00ff


	//----- nvinfo : EIATTR_EXTERNS
	.align		4
        /*0010*/ 	.byte	0x04, 0x0f
        /*0012*/ 	.short	(.L_10 - .L_9)


	//   ....[0]....
	.align		4
.L_9:
        /*0014*/ 	.word	index@(vprintf)


	//----- nvinfo : EIATTR_MERCURY_ISA_VERSION
	.align		4
.L_10:
        /*0018*/ 	.byte	0x03, 0x5f
        /*001a*/ 	.short	0x0101


	//----- nvinfo : EIATTR_VRC_CTA_INIT_COUNT
	.align		4
        /*001c*/ 	.byte	0x02, 0x4a
	.zero		1
	.zero		1


	//----- nvinfo : EIATTR_SYSCALL_OFFSETS
	.align		4
        /*0020*/ 	.byte	0x04, 0x46
        /*0022*/ 	.short	(.L_12 - .L_11)


	//   ....[0]....
.L_11:
        /*0024*/ 	.word	0x000000e0


	//----- nvinfo : EIATTR_EXIT_INSTR_OFFSETS
	.align		4
.L_12:
        /*0028*/ 	.byte	0x04, 0x1c
        /*002a*/ 	.short	(.L_14 - .L_13)


	//   ....[0]....
.L_13:
        /*002c*/ 	.word	0x000000f0


	//----- nvinfo : EIATTR_SW_WAR
	.align		4
.L_14:
        /*0030*/ 	.byte	0x04, 0x36
        /*0032*/ 	.short	(.L_16 - .L_15)
.L_15:
        /*0034*/ 	.word	0x00000008
.L_16:


//--------------------- .nv.callgraph             --------------------------
	.section	.nv.callgraph,"",@"SHT_CUDA_CALLGRAPH"
	.align	4
	.sectionentsize	8
	.align		4
        /*0000*/ 	.word	0x00000000
	.align		4
        /*0004*/ 	.word	0xffffffff
	.align		4
        /*0008*/ 	.word	index@(_Z5hellov)
	.align		4
        /*000c*/ 	.word	index@(vprintf)
	.align		4
        /*0010*/ 	.word	0x00000000
	.align		4
        /*0014*/ 	.word	0xfffffffe
	.align		4
        /*0018*/ 	.word	0x00000000
	.align		4
        /*001c*/ 	.word	0xfffffffd
	.align		4
        /*0020*/ 	.word	0x00000000
	.align		4
        /*0024*/ 	.word	0xfffffffc


//--------------------- .nv.constant4             --------------------------
	.section	.nv.constant4,"a",@progbits
	.align	8
	.align		8
.nv.constant4:
        /*0000*/ 	.dword	vprintf
	.align		8
        /*0008*/ 	.dword	$str


//--------------------- .text._Z5hellov           --------------------------
	.section	.text._Z5hellov,"ax",@progbits
	.align	128
        .global         _Z5hellov
        .type           _Z5hellov,@function
        .size           _Z5hellov,(.L_x_2 - _Z5hellov)
        .other          _Z5hellov,@"STO_CUDA_ENTRY STV_DEFAULT"
_Z5hellov:
.text._Z5hellov:
[----:B------:R-:W0:Y:S01]  /*0000*/  LDC R1, c[0x0][0x37c] ;  /* 0x0000df00ff017b82 */ /* 0x000e220000000800 */
[----:B------:R-:W1:Y:S01]  /*0010*/  S2R R8, SR_TID.X ;  /* 0x0000000000087919 */ /* 0x000e620000002100 */
[----:B0-----:R-:W-:Y:S01]  /*0020*/  VIADD R1, R1, 0xfffffff8 ;  /* 0xfffffff801017836 */ /* 0x001fe20000000000 */
[----:B------:R-:W-:Y:S01]  /*0030*/  MOV R0, 0x0 ;  /* 0x0000000000007802 */ /* 0x000fe20000000f00 */
[----:B------:R-:W0:Y:S04]  /*0040*/  LDCU UR4, c[0x0][0x2f8] ;  /* 0x00005f00ff0477ac */ /* 0x000e280008000800 */
[----:B------:R2:W3:Y:S01]  /*0050*/  LDC.64 R2, c[0x4][R0] ;  /* 0x0100000000027b82 */ /* 0x0004e20000000a00 */
[----:B------:R-:W4:Y:S01]  /*0060*/  LDCU.64 UR6, c[0x4][0x8] ;  /* 0x01000100ff0677ac */ /* 0x000f220008000a00 */
[----:B------:R-:W5:Y:S01]  /*0070*/  LDCU UR5, c[0x0][0x2fc] ;  /* 0x00005f80ff0577ac */ /* 0x000f620008000800 */
[----:B0-----:R-:W-:Y:S01]  /*0080*/  IADD3 R6, P0, PT, R1, UR4, RZ ;  /* 0x0000000401067c10 */ /* 0x001fe2000ff1e0ff */
[----:B----4-:R-:W-:Y:S01]  /*0090*/  IMAD.U32 R4, RZ, RZ, UR6 ;  /* 0x00000006ff047e24 */ /* 0x010fe2000f8e00ff */
[----:B------:R-:W-:-:S03]  /*00a0*/  MOV R5, UR7 ;  /* 0x0000000700057c02 */ /* 0x000fc60008000f00 */
[----:B-----5:R-:W-:Y:S01]  /*00b0*/  IMAD.X R7, RZ, RZ, UR5, P0 ;  /* 0x00000005ff077e24 */ /* 0x020fe200080e06ff */
[----:B-1----:R2:W-:Y:S07]  /*00c0*/  STL [R1], R8 ;  /* 0x0000000801007387 */ /* 0x0025ee0000100800 */
[----:B------:R-:W-:-:S07]  /*00d0*/  LEPC R20, `(.L_x_0) ;  /* 0x000000001014794e */ /* 0x000fce0000000000 */
[----:B--23--:R-:W-:Y:S05]  /*00e0*/  CALL.ABS.NOINC R2 ;  /* 0x0000000002007343 */ /* 0x00cfea0003c00000 */
.L_x_0:
[----:B------:R-:W-:Y:S05]  /*00f0*/  EXIT ;  /* 0x000000000000794d */ /* 0x000fea0003800000 */
.L_x_1:
[----:B------:R-:W-:-:S00]  /*0100*/  BRA `(.L_x_1) ;  /* 0xfffffffc00fc7947 */ /* 0x000fc0000383ffff */
[----:B------:R-:W-:-:S00]  /*0110*/  NOP ;  /* 0x0000000000007918 */ /* 0x000fc00000000000 */
        /* <DEDUP_REMOVED lines=14> */
.L_x_2:


//--------------------- .nv.global.init           --------------------------
	.section	.nv.global.init,"aw",@progbits
.nv.global.init:
	.type		$str,@object
	.size		$str,(.L_0 - $str)
$str:
        /*0000*/ 	.byte	0x48, 0x65, 0x6c, 0x6c, 0x6f, 0x20, 0x57, 0x6f, 0x72, 0x6c, 0x64, 0x20, 0x21, 0x20, 0x4d, 0x79
        /*0010*/ 	.byte	0x20, 0x74, 0x68, 0x72, 0x65, 0x61, 0x64, 0x20, 0x69, 0x64, 0x20, 0x69, 0x73, 0x20, 0x25, 0x32
        /*0020*/ 	.byte	0x64, 0x20, 0x0a, 0x00
.L_0:


//--------------------- .nv.shared.reserved.0     --------------------------
	.section	.nv.shared.reserved.0,"aw",@nobits
	.weak		__nv_reservedSMEM_offset_0_alias
	.size		__nv_reservedSMEM_offset_0_alias, 0, 64
	.other		__nv_reservedSMEM_offset_0_alias,@"STO_CUDA_RESERVED_SHARED STV_DEFAULT"
__nv_reservedSMEM_offset_0_alias:
	.zero		0
	.zero		64


//--------------------- .nv.constant0._Z5hellov   --------------------------
	.section	.nv.constant0._Z5hellov,"a",@progbits
	.sectionflags	@""
	.align	4
.nv.constant0._Z5hellov:
	.zero		896


//--------------------- SYMBOLS --------------------------

	.type		.nv.reservedSmem.offset0,@object
	.size		.nv.reservedSmem.offset0,0x4
	.type		vprintf,@function
